//
// Generated by NVIDIA NVVM Compiler
//
// Compiler Build ID: CL-36424714
// Cuda compilation tools, release 13.0, V13.0.88
// Based on NVVM 20.0.0
//

.version 9.0
.target sm_100
.address_size 64

	// .globl	_Z3addPiS_S_

.visible .entry _Z3addPiS_S_(
	.param .u64 .ptr .align 1 _Z3addPiS_S__param_0,
	.param .u64 .ptr .align 1 _Z3addPiS_S__param_1,
	.param .u64 .ptr .align 1 _Z3addPiS_S__param_2
)
{
	.reg .pred 	%p<2>;
	.reg .b32 	%r<8>;
	.reg .b64 	%rd<11>;

	ld.param.u64 	%rd1, [_Z3addPiS_S__param_0];
	ld.param.u64 	%rd2, [_Z3addPiS_S__param_1];
	ld.param.u64 	%rd3, [_Z3addPiS_S__param_2];
	mov.u32 	%r2, %ctaid.x;
	mov.u32 	%r3, %ntid.x;
	mov.u32 	%r4, %tid.x;
	mad.lo.s32 	%r1, %r2, %r3, %r4;
	setp.gt.s32 	%p1, %r1, 15;
	@%p1 bra 	$L__BB0_2;
	cvta.to.global.u64 	%rd4, %rd1;
	cvta.to.global.u64 	%rd5, %rd2;
	cvta.to.global.u64 	%rd6, %rd3;
	mul.wide.s32 	%rd7, %r1, 4;
	add.s64 	%rd8, %rd4, %rd7;
	ld.global.u32 	%r5, [%rd8];
	add.s64 	%rd9, %rd5, %rd7;
	ld.global.u32 	%r6, [%rd9];
	add.s32 	%r7, %r6, %r5;
	add.s64 	%rd10, %rd6, %rd7;
	st.global.u32 	[%rd10], %r7;
$L__BB0_2:
	ret;

}


// ===== COMPILED SASS (sm_100) =====

	.target	sm_100

	.elftype	@"ET_EXEC"


//--------------------- .note.nv.tkinfo           --------------------------
	.section	.note.nv.tkinfo,"",@"SHT_NOTE"
	.sectionflags	@"SHF_NOTE_NV_TKINFO"
	.tkinfo
        /*0018*/ 	.word	0x00000002
        /*0030*/ 	.string	""
        /*0030*/ 	.string	"ptxas"
        /*0030*/ 	.string	"Cuda compilation tools, release 13.0, V13.0.88"
        /*0030*/ 	.string	"Build cuda_13.0.r13.0/compiler.36424714_0"
        /*0030*/ 	.string	"-arch sm_100 -m 64 "



//--------------------- .note.nv.cuinfo           --------------------------
	.section	.note.nv.cuinfo,"",@"SHT_NOTE"
	.sectionflags	@"SHF_NOTE_NV_CUINFO"
        /*0018*/ 	.short	0x0002
        /*001a*/ 	.short	0x0064
        /*001c*/ 	.short	0x0082
	.zero		2


//--------------------- .nv.info                  --------------------------
	.section	.nv.info,"",@"SHT_CUDA_INFO"
	.align	4


	//----- nvinfo : EIATTR_REGCOUNT
	.align		4
        /*0000*/ 	.byte	0x04, 0x2f
        /*0002*/ 	.short	(.L_1 - .L_0)
	.align		4
.L_0:
        /*0004*/ 	.word	index@(_Z3addPiS_S_)
        /*0008*/ 	.word	0x0000000c


	//----- nvinfo : EIATTR_FRAME_SIZE
	.align		4
.L_1:
        /*000c*/ 	.byte	0x04, 0x11
        /*000e*/ 	.short	(.L_3 - .L_2)
	.align		4
.L_2:
        /*0010*/ 	.word	index@(_Z3addPiS_S_)
        /*0014*/ 	.word	0x00000000


	//----- nvinfo : EIATTR_MIN_STACK_SIZE
	.align		4
.L_3:
        /*0018*/ 	.byte	0x04, 0x12
        /*001a*/ 	.short	(.L_5 - .L_4)
	.align		4
.L_4:
        /*001c*/ 	.word	index@(_Z3addPiS_S_)
        /*0020*/ 	.word	0x00000000
.L_5:


//--------------------- .nv.compat                --------------------------
	.section	.nv.compat,"",@"SHT_CUDA_COMPAT_INFO"
	.align	4
        /*0000*/ 	.byte	0x02, 0x09, 0x00, 0x00, 0x02, 0x02, 0x01, 0x00, 0x02, 0x05, 0x05, 0x00, 0x03, 0x07, 0x01, 0x01
        /*0010*/ 	.byte	0x02, 0x03, 0x00, 0x00, 0x02, 0x06, 0x01, 0x00, 0x04, 0x0b, 0x08, 0x00, 0x09, 0x00, 0x00, 0x00
        /*0020*/ 	.byte	0x00, 0x00, 0x00, 0x00


//--------------------- .nv.info._Z3addPiS_S_     --------------------------
	.section	.nv.info._Z3addPiS_S_,"",@"SHT_CUDA_INFO"
	.sectionflags	@""
	.align	4


	//----- nvinfo : EIATTR_CUDA_API_VERSION
	.align		4
        /*0000*/ 	.byte	0x04, 0x37
        /*0002*/ 	.short	(.L_7 - .L_6)
.L_6:
        /*0004*/ 	.word	0x00000082


	//----- nvinfo : EIATTR_KPARAM_INFO
	.align		4
.L_7:
        /*0008*/ 	.byte	0x04, 0x17
        /*000a*/ 	.short	(.L_9 - .L_8)
.L_8:
        /*000c*/ 	.word	0x00000000
        /*0010*/ 	.short	0x0002
        /*0012*/ 	.short	0x0010
        /*0014*/ 	.byte	0x00, 0xf5, 0x21, 0x00


	//----- nvinfo : EIATTR_KPARAM_INFO
	.align		4
.L_9:
        /*0018*/ 	.byte	0x04, 0x17
        /*001a*/ 	.short	(.L_11 - .L_10)
.L_10:
        /*001c*/ 	.word	0x00000000
        /*0020*/ 	.short	0x0001
        /*0022*/ 	.short	0x0008
        /*0024*/ 	.byte	0x00, 0xf5, 0x21, 0x00


	//----- nvinfo : EIATTR_KPARAM_INFO
	.align		4
.L_11:
        /*0028*/ 	.byte	0x04, 0x17
        /*002a*/ 	.short	(.L_13 - .L_12)
.L_12:
        /*002c*/ 	.word	0x00000000
        /*0030*/ 	.short	0x0000
        /*0032*/ 	.short	0x0000
        /*0034*/ 	.byte	0x00, 0xf5, 0x21, 0x00


	//----- nvinfo : EIATTR_SPARSE_MMA_MASK
	.align		4
.L_13:
        /*0038*/ 	.byte	0x03, 0x50
        /*003a*/ 	.short	0x0000


	//----- nvinfo : EIATTR_MAXREG_COUNT
	.align		4
        /*003c*/ 	.byte	0x03, 0x1b
        /*003e*/ 	.short	0x00ff


	//----- nvinfo : EIATTR_MERCURY_ISA_VERSION
	.align		4
        /*0040*/ 	.byte	0x03, 0x5f
        /*0042*/ 	.short	0x0101


	//----- nvinfo : EIATTR_VRC_CTA_INIT_COUNT
	.align		4
        /*0044*/ 	.byte	0x02, 0x4a
	.zero		1
	.zero		1


	//----- nvinfo : EIATTR_EXIT_INSTR_OFFSETS
	.align		4
        /*0048*/ 	.byte	0x04, 0x1c
        /*004a*/ 	.short	(.L_15 - .L_14)


	//   ....[0]....
.L_14:
        /*004c*/ 	.word	0x00000060


	//   ....[1]....
        /*0050*/ 	.word	0x00000120


	//----- nvinfo : EIATTR_CBANK_PARAM_SIZE
	.align		4
.L_15:
        /*0054*/ 	.byte	0x03, 0x19
        /*0056*/ 	.short	0x0018


	//----- nvinfo : EIATTR_PARAM_CBANK
	.align		4
        /*0058*/ 	.byte	0x04, 0x0a
        /*005a*/ 	.short	(.L_17 - .L_16)
	.align		4
.L_16:
        /*005c*/ 	.word	index@(.nv.constant0._Z3addPiS_S_)
        /*0060*/ 	.short	0x0380
        /*0062*/ 	.short	0x0018


	//----- nvinfo : EIATTR_SW_WAR
	.align		4
.L_17:
        /*0064*/ 	.byte	0x04, 0x36
        /*0066*/ 	.short	(.L_19 - .L_18)
.L_18:
        /*0068*/ 	.word	0x00000008
.L_19:


//--------------------- .nv.callgraph             --------------------------
	.section	.nv.callgraph,"",@"SHT_CUDA_CALLGRAPH"
	.align	4
	.sectionentsize	8
	.align		4
        /*0000*/ 	.word	0x00000000
	.align		4
        /*0004*/ 	.word	0xffffffff
	.align		4
        /*0008*/ 	.word	0x00000000
	.align		4
        /*000c*/ 	.word	0xfffffffe
	.align		4
        /*0010*/ 	.word	0x00000000
	.align		4
        /*0014*/ 	.word	0xfffffffd
	.align		4
        /*0018*/ 	.word	0x00000000
	.align		4
        /*001c*/ 	.word	0xfffffffc


//--------------------- .text._Z3addPiS_S_        --------------------------
	.section	.text._Z3addPiS_S_,"ax",@progbits
	.align	128
        .global         _Z3addPiS_S_
        .type           _Z3addPiS_S_,@function
        .size           _Z3addPiS_S_,(.L_x_1 - _Z3addPiS_S_)
        .other          _Z3addPiS_S_,@"STO_CUDA_ENTRY STV_DEFAULT"
_Z3addPiS_S_:
.text._Z3addPiS_S_:
[----:B------:R-:W-:Y:S01]  /*0000*/  LDC R1, c[0x0][0x37c] ;  /* 0x0000df00ff017b82 */ /* 0x000fe20000000800 */
[----:B------:R-:W0:Y:S07]  /*0010*/  S2R R0, SR_TID.X ;  /* 0x0000000000007919 */ /* 0x000e2e0000002100 */
[----:B------:R-:W0:Y:S08]  /*0020*/  S2UR UR4, SR_CTAID.X ;  /* 0x00000000000479c3 */ /* 0x000e300000002500 */
[----:B------:R-:W0:Y:S02]  /*0030*/  LDC R9, c[0x0][0x360] ;  /* 0x0000d800ff097b82 */ /* 0x000e240000000800 */
[----:B0-----:R-:W-:-:S05]  /*0040*/  IMAD R9, R9, UR4, R0 ;  /* 0x0000000409097c24 */ /* 0x001fca000f8e0200 */
[----:B------:R-:W-:-:S13]  /*0050*/  ISETP.GT.AND P0, PT, R9, 0xf, PT ;  /* 0x0000000f0900780c */ /* 0x000fda0003f04270 */
[----:B------:R-:W-:Y:S05]  /*0060*/  @P0 EXIT ;  /* 0x000000000000094d */ /* 0x000fea0003800000 */
[----:B------:R-:W0:Y:S01]  /*0070*/  LDC.64 R2, c[0x0][0x380] ;  /* 0x0000e000ff027b82 */ /* 0x000e220000000a00 */
[----:B------:R-:W1:Y:S07]  /*0080*/  LDCU.64 UR4, c[0x0][0x358] ;  /* 0x00006b00ff0477ac */ /* 0x000e6e0008000a00 */
[----:B------:R-:W2:Y:S08]  /*0090*/  LDC.64 R4, c[0x0][0x388] ;  /* 0x0000e200ff047b82 */ /* 0x000eb00000000a00 */
[----:B------:R-:W3:Y:S01]  /*00a0*/  LDC.64 R6, c[0x0][0x390] ;  /* 0x0000e400ff067b82 */ /* 0x000ee20000000a00 */
[----:B0-----:R-:W-:-:S06]  /*00b0*/  IMAD.WIDE R2, R9, 0x4, R2 ;  /* 0x0000000409027825 */ /* 0x001fcc00078e0202 */
[----:B-1----:R-:W4:Y:S01]  /*00c0*/  LDG.E R2, desc[UR4][R2.64] ;  /* 0x0000000402027981 */ /* 0x002f22000c1e1900 */
[----:B--2---:R-:W-:-:S06]  /*00d0*/  IMAD.WIDE R4, R9, 0x4, R4 ;  /* 0x0000000409047825 */ /* 0x004fcc00078e0204 */
[----:B------:R-:W4:Y:S01]  /*00e0*/  LDG.E R5, desc[UR4][R4.64] ;  /* 0x0000000404057981 */ /* 0x000f22000c1e1900 */
[----:B---3--:R-:W-:Y:S01]  /*00f0*/  IMAD.WIDE R6, R9, 0x4, R6 ;  /* 0x0000000409067825 */ /* 0x008fe200078e0206 */
[----:B----4-:R-:W-:-:S05]  /*0100*/  IADD3 R9, PT, PT, R2, R5, RZ ;  /* 0x0000000502097210 */ /* 0x010fca0007ffe0ff */
[----:B------:R-:W-:Y:S01]  /*0110*/  STG.E desc[UR4][R6.64], R9 ;  /* 0x0000000906007986 */ /* 0x000fe2000c101904 */
[----:B------:R-:W-:Y:S05]  /*0120*/  EXIT ;  /* 0x000000000000794d */ /* 0x000fea0003800000 */
.L_x_0:
[----:B------:R-:W-:-:S00]  /*0130*/  BRA `(.L_x_0) ;  /* 0xfffffffc00fc7947 */ /* 0x000fc0000383ffff */
[----:B------:R-:W-:-:S00]  /*0140*/  NOP ;  /* 0x0000000000007918 */ /* 0x000fc00000000000 */
        /* <DEDUP_REMOVED lines=11> */
.L_x_1:


//--------------------- .nv.shared.reserved.0     --------------------------
	.section	.nv.shared.reserved.0,"aw",@nobits
	.weak		__nv_reservedSMEM_offset_0_alias
	.size		__nv_reservedSMEM_offset_0_alias, 0, 64
	.other		__nv_reservedSMEM_offset_0_alias,@"STO_CUDA_RESERVED_SHARED STV_DEFAULT"
__nv_reservedSMEM_offset_0_alias:
	.zero		0
	.zero		64


//--------------------- .nv.constant0._Z3addPiS_S_ --------------------------
	.section	.nv.constant0._Z3addPiS_S_,"a",@progbits
	.sectionflags	@""
	.align	4
.nv.constant0._Z3addPiS_S_:
	.zero		920


//--------------------- SYMBOLS --------------------------

	.type		.nv.reservedSmem.offset0,@object
	.size		.nv.reservedSmem.offset0,0x4
